//
// Generated by NVIDIA NVVM Compiler
//
// Compiler Build ID: CL-36424714
// Cuda compilation tools, release 13.0, V13.0.88
// Based on NVVM 20.0.0
//

.version 9.0
.target sm_100
.address_size 64

	// .globl	_Z4initPii

.visible .entry _Z4initPii(
	.param .u64 .ptr .align 1 _Z4initPii_param_0,
	.param .u32 _Z4initPii_param_1
)
{
	.reg .pred 	%p<2>;
	.reg .b32 	%r<6>;
	.reg .b64 	%rd<5>;

	ld.param.u64 	%rd1, [_Z4initPii_param_0];
	ld.param.u32 	%r2, [_Z4initPii_param_1];
	mov.u32 	%r3, %tid.x;
	mov.u32 	%r4, %ctaid.x;
	mov.u32 	%r5, %ntid.x;
	mad.lo.s32 	%r1, %r4, %r5, %r3;
	setp.ge.s32 	%p1, %r1, %r2;
	@%p1 bra 	$L__BB0_2;
	cvta.to.global.u64 	%rd2, %rd1;
	mul.wide.s32 	%rd3, %r1, 4;
	add.s64 	%rd4, %rd2, %rd3;
	st.global.u32 	[%rd4], %r1;
$L__BB0_2:
	ret;

}
	// .globl	_Z9smooth_v4P4int4S0_i
.visible .entry _Z9smooth_v4P4int4S0_i(
	.param .u64 .ptr .align 1 _Z9smooth_v4P4int4S0_i_param_0,
	.param .u64 .ptr .align 1 _Z9smooth_v4P4int4S0_i_param_1,
	.param .u32 _Z9smooth_v4P4int4S0_i_param_2
)
{
	.reg .pred 	%p<3>;
	.reg .b32 	%r<43>;
	.reg .b64 	%rd<11>;

	ld.param.u64 	%rd4, [_Z9smooth_v4P4int4S0_i_param_0];
	ld.param.u64 	%rd3, [_Z9smooth_v4P4int4S0_i_param_1];
	ld.param.u32 	%r12, [_Z9smooth_v4P4int4S0_i_param_2];
	cvta.to.global.u64 	%rd1, %rd4;
	mov.u32 	%r15, %tid.x;
	mov.u32 	%r16, %ctaid.x;
	mov.u32 	%r17, %ntid.x;
	mad.lo.s32 	%r1, %r16, %r17, %r15;
	mul.wide.s32 	%rd5, %r1, 16;
	add.s64 	%rd2, %rd1, %rd5;
	ld.global.v4.u32 	{%r2, %r3, %r4, %r5}, [%rd2];
	setp.lt.s32 	%p1, %r1, 1;
	mov.b32 	%r40, 2;
	mov.b32 	%r39, 0;
	@%p1 bra 	$L__BB1_2;
	add.s32 	%r19, %r1, -1;
	mul.wide.u32 	%rd6, %r19, 16;
	add.s64 	%rd7, %rd1, %rd6;
	ld.global.u32 	%r39, [%rd7+12];
	mov.b32 	%r40, 3;
$L__BB1_2:
	add.s32 	%r22, %r12, -1;
	setp.ge.s32 	%p2, %r1, %r22;
	mov.b32 	%r42, 2;
	mov.b32 	%r41, 0;
	@%p2 bra 	$L__BB1_4;
	ld.global.u32 	%r41, [%rd2+16];
	mov.b32 	%r42, 3;
$L__BB1_4:
	cvta.to.global.u64 	%rd8, %rd3;
	add.s32 	%r24, %r3, %r2;
	add.s32 	%r25, %r24, %r39;
	div.s32 	%r26, %r25, %r40;
	add.s32 	%r27, %r24, %r4;
	mul.hi.s32 	%r28, %r27, 1431655766;
	shr.u32 	%r29, %r28, 31;
	add.s32 	%r30, %r28, %r29;
	add.s32 	%r31, %r4, %r3;
	add.s32 	%r32, %r31, %r5;
	mul.hi.s32 	%r33, %r32, 1431655766;
	shr.u32 	%r34, %r33, 31;
	add.s32 	%r35, %r33, %r34;
	add.s32 	%r36, %r5, %r4;
	add.s32 	%r37, %r36, %r41;
	div.s32 	%r38, %r37, %r42;
	add.s64 	%rd10, %rd8, %rd5;
	st.global.v4.u32 	[%rd10], {%r26, %r30, %r35, %r38};
	ret;

}


// ===== COMPILED SASS (sm_100) =====

	.target	sm_100

	.elftype	@"ET_EXEC"


//--------------------- .note.nv.tkinfo           --------------------------
	.section	.note.nv.tkinfo,"",@"SHT_NOTE"
	.sectionflags	@"SHF_NOTE_NV_TKINFO"
	.tkinfo
        /*0018*/ 	.word	0x00000002
        /*0030*/ 	.string	""
        /*0030*/ 	.string	"ptxas"
        /*0030*/ 	.string	"Cuda compilation tools, release 13.0, V13.0.88"
        /*0030*/ 	.string	"Build cuda_13.0.r13.0/compiler.36424714_0"
        /*0030*/ 	.string	"-arch sm_100 -m 64 "



//--------------------- .note.nv.cuinfo           --------------------------
	.section	.note.nv.cuinfo,"",@"SHT_NOTE"
	.sectionflags	@"SHF_NOTE_NV_CUINFO"
        /*0018*/ 	.short	0x0002
        /*001a*/ 	.short	0x0064
        /*001c*/ 	.short	0x0082
	.zero		2


//--------------------- .nv.info                  --------------------------
	.section	.nv.info,"",@"SHT_CUDA_INFO"
	.align	4


	//----- nvinfo : EIATTR_REGCOUNT
	.align		4
        /*0000*/ 	.byte	0x04, 0x2f
        /*0002*/ 	.short	(.L_1 - .L_0)
	.align		4
.L_0:
        /*0004*/ 	.word	index@(_Z4initPii)
        /*0008*/ 	.word	0x00000008


	//----- nvinfo : EIATTR_FRAME_SIZE
	.align		4
.L_1:
        /*000c*/ 	.byte	0x04, 0x11
        /*000e*/ 	.short	(.L_3 - .L_2)
	.align		4
.L_2:
        /*0010*/ 	.word	index@(_Z4initPii)
        /*0014*/ 	.word	0x00000000


	//----- nvinfo : EIATTR_REGCOUNT
	.align		4
.L_3:
        /*0018*/ 	.byte	0x04, 0x2f
        /*001a*/ 	.short	(.L_5 - .L_4)
	.align		4
.L_4:
        /*001c*/ 	.word	index@(_Z9smooth_v4P4int4S0_i)
        /*0020*/ 	.word	0x00000016


	//----- nvinfo : EIATTR_FRAME_SIZE
	.align		4
.L_5:
        /*0024*/ 	.byte	0x04, 0x11
        /*0026*/ 	.short	(.L_7 - .L_6)
	.align		4
.L_6:
        /*0028*/ 	.word	index@(_Z9smooth_v4P4int4S0_i)
        /*002c*/ 	.word	0x00000000


	//----- nvinfo : EIATTR_MIN_STACK_SIZE
	.align		4
.L_7:
        /*0030*/ 	.byte	0x04, 0x12
        /*0032*/ 	.short	(.L_9 - .L_8)
	.align		4
.L_8:
        /*0034*/ 	.word	index@(_Z9smooth_v4P4int4S0_i)
        /*0038*/ 	.word	0x00000000


	//----- nvinfo : EIATTR_MIN_STACK_SIZE
	.align		4
.L_9:
        /*003c*/ 	.byte	0x04, 0x12
        /*003e*/ 	.short	(.L_11 - .L_10)
	.align		4
.L_10:
        /*0040*/ 	.word	index@(_Z4initPii)
        /*0044*/ 	.word	0x00000000
.L_11:


//--------------------- .nv.compat                --------------------------
	.section	.nv.compat,"",@"SHT_CUDA_COMPAT_INFO"
	.align	4
        /*0000*/ 	.byte	0x02, 0x09, 0x00, 0x00, 0x02, 0x02, 0x01, 0x00, 0x02, 0x05, 0x05, 0x00, 0x03, 0x07, 0x01, 0x01
        /*0010*/ 	.byte	0x02, 0x03, 0x00, 0x00, 0x02, 0x06, 0x01, 0x00, 0x04, 0x0b, 0x08, 0x00, 0x09, 0x00, 0x00, 0x00
        /*0020*/ 	.byte	0x00, 0x00, 0x00, 0x00


//--------------------- .nv.info._Z9smooth_v4P4int4S0_i --------------------------
	.section	.nv.info._Z9smooth_v4P4int4S0_i,"",@"SHT_CUDA_INFO"
	.sectionflags	@""
	.align	4


	//----- nvinfo : EIATTR_CUDA_API_VERSION
	.align		4
        /*0000*/ 	.byte	0x04, 0x37
        /*0002*/ 	.short	(.L_13 - .L_12)
.L_12:
        /*0004*/ 	.word	0x00000082


	//----- nvinfo : EIATTR_KPARAM_INFO
	.align		4
.L_13:
        /*0008*/ 	.byte	0x04, 0x17
        /*000a*/ 	.short	(.L_15 - .L_14)
.L_14:
        /*000c*/ 	.word	0x00000000
        /*0010*/ 	.short	0x0002
        /*0012*/ 	.short	0x0010
        /*0014*/ 	.byte	0x00, 0xf0, 0x11, 0x00


	//----- nvinfo : EIATTR_KPARAM_INFO
	.align		4
.L_15:
        /*0018*/ 	.byte	0x04, 0x17
        /*001a*/ 	.short	(.L_17 - .L_16)
.L_16:
        /*001c*/ 	.word	0x00000000
        /*0020*/ 	.short	0x0001
        /*0022*/ 	.short	0x0008
        /*0024*/ 	.byte	0x00, 0xf5, 0x21, 0x00


	//----- nvinfo : EIATTR_KPARAM_INFO
	.align		4
.L_17:
        /*0028*/ 	.byte	0x04, 0x17
        /*002a*/ 	.short	(.L_19 - .L_18)
.L_18:
        /*002c*/ 	.word	0x00000000
        /*0030*/ 	.short	0x0000
        /*0032*/ 	.short	0x0000
        /*0034*/ 	.byte	0x00, 0xf5, 0x21, 0x00


	//----- nvinfo : EIATTR_SPARSE_MMA_MASK
	.align		4
.L_19:
        /*0038*/ 	.byte	0x03, 0x50
        /*003a*/ 	.short	0x0000


	//----- nvinfo : EIATTR_MAXREG_COUNT
	.align		4
        /*003c*/ 	.byte	0x03, 0x1b
        /*003e*/ 	.short	0x00ff


	//----- nvinfo : EIATTR_MERCURY_ISA_VERSION
	.align		4
        /*0040*/ 	.byte	0x03, 0x5f
        /*0042*/ 	.short	0x0101


	//----- nvinfo : EIATTR_VRC_CTA_INIT_COUNT
	.align		4
        /*0044*/ 	.byte	0x02, 0x4a
	.zero		1
	.zero		1


	//----- nvinfo : EIATTR_EXIT_INSTR_OFFSETS
	.align		4
        /*0048*/ 	.byte	0x04, 0x1c
        /*004a*/ 	.short	(.L_21 - .L_20)


	//   ....[0]....
.L_20:
        /*004c*/ 	.word	0x00000550


	//----- nvinfo : EIATTR_CBANK_PARAM_SIZE
	.align		4
.L_21:
        /*0050*/ 	.byte	0x03, 0x19
        /*0052*/ 	.short	0x0014


	//----- nvinfo : EIATTR_PARAM_CBANK
	.align		4
        /*0054*/ 	.byte	0x04, 0x0a
        /*0056*/ 	.short	(.L_23 - .L_22)
	.align		4
.L_22:
        /*0058*/ 	.word	index@(.nv.constant0._Z9smooth_v4P4int4S0_i)
        /*005c*/ 	.short	0x0380
        /*005e*/ 	.short	0x0014


	//----- nvinfo : EIATTR_SW_WAR
	.align		4
.L_23:
        /*0060*/ 	.byte	0x04, 0x36
        /*0062*/ 	.short	(.L_25 - .L_24)
.L_24:
        /*0064*/ 	.word	0x00000008
.L_25:


//--------------------- .nv.info._Z4initPii       --------------------------
	.section	.nv.info._Z4initPii,"",@"SHT_CUDA_INFO"
	.sectionflags	@""
	.align	4


	//----- nvinfo : EIATTR_CUDA_API_VERSION
	.align		4
        /*0000*/ 	.byte	0x04, 0x37
        /*0002*/ 	.short	(.L_27 - .L_26)
.L_26:
        /*0004*/ 	.word	0x00000082


	//----- nvinfo : EIATTR_KPARAM_INFO
	.align		4
.L_27:
        /*0008*/ 	.byte	0x04, 0x17
        /*000a*/ 	.short	(.L_29 - .L_28)
.L_28:
        /*000c*/ 	.word	0x00000000
        /*0010*/ 	.short	0x0001
        /*0012*/ 	.short	0x0008
        /*0014*/ 	.byte	0x00, 0xf0, 0x11, 0x00


	//----- nvinfo : EIATTR_KPARAM_INFO
	.align		4
.L_29:
        /*0018*/ 	.byte	0x04, 0x17
        /*001a*/ 	.short	(.L_31 - .L_30)
.L_30:
        /*001c*/ 	.word	0x00000000
        /*0020*/ 	.short	0x0000
        /*0022*/ 	.short	0x0000
        /*0024*/ 	.byte	0x00, 0xf5, 0x21, 0x00


	//----- nvinfo : EIATTR_SPARSE_MMA_MASK
	.align		4
.L_31:
        /*0028*/ 	.byte	0x03, 0x50
        /*002a*/ 	.short	0x0000


	//----- nvinfo : EIATTR_MAXREG_COUNT
	.align		4
        /*002c*/ 	.byte	0x03, 0x1b
        /*002e*/ 	.short	0x00ff


	//----- nvinfo : EIATTR_MERCURY_ISA_VERSION
	.align		4
        /*0030*/ 	.byte	0x03, 0x5f
        /*0032*/ 	.short	0x0101


	//----- nvinfo : EIATTR_VRC_CTA_INIT_COUNT
	.align		4
        /*0034*/ 	.byte	0x02, 0x4a
	.zero		1
	.zero		1


	//----- nvinfo : EIATTR_EXIT_INSTR_OFFSETS
	.align		4
        /*0038*/ 	.byte	0x04, 0x1c
        /*003a*/ 	.short	(.L_33 - .L_32)


	//   ....[0]....
.L_32:
        /*003c*/ 	.word	0x00000070


	//   ....[1]....
        /*0040*/ 	.word	0x000000c0


	//----- nvinfo : EIATTR_CBANK_PARAM_SIZE
	.align		4
.L_33:
        /*0044*/ 	.byte	0x03, 0x19
        /*0046*/ 	.short	0x000c


	//----- nvinfo : EIATTR_PARAM_CBANK
	.align		4
        /*0048*/ 	.byte	0x04, 0x0a
        /*004a*/ 	.short	(.L_35 - .L_34)
	.align		4
.L_34:
        /*004c*/ 	.word	index@(.nv.constant0._Z4initPii)
        /*0050*/ 	.short	0x0380
        /*0052*/ 	.short	0x000c


	//----- nvinfo : EIATTR_SW_WAR
	.align		4
.L_35:
        /*0054*/ 	.byte	0x04, 0x36
        /*0056*/ 	.short	(.L_37 - .L_36)
.L_36:
        /*0058*/ 	.word	0x00000008
.L_37:


//--------------------- .nv.callgraph             --------------------------
	.section	.nv.callgraph,"",@"SHT_CUDA_CALLGRAPH"
	.align	4
	.sectionentsize	8
	.align		4
        /*0000*/ 	.word	0x00000000
	.align		4
        /*0004*/ 	.word	0xffffffff
	.align		4
        /*0008*/ 	.word	0x00000000
	.align		4
        /*000c*/ 	.word	0xfffffffe
	.align		4
        /*0010*/ 	.word	0x00000000
	.align		4
        /*0014*/ 	.word	0xfffffffd
	.align		4
        /*0018*/ 	.word	0x00000000
	.align		4
        /*001c*/ 	.word	0xfffffffc


//--------------------- .text._Z9smooth_v4P4int4S0_i --------------------------
	.section	.text._Z9smooth_v4P4int4S0_i,"ax",@progbits
	.align	128
        .global         _Z9smooth_v4P4int4S0_i
        .type           _Z9smooth_v4P4int4S0_i,@function
        .size           _Z9smooth_v4P4int4S0_i,(.L_x_2 - _Z9smooth_v4P4int4S0_i)
        .other          _Z9smooth_v4P4int4S0_i,@"STO_CUDA_ENTRY STV_DEFAULT"
_Z9smooth_v4P4int4S0_i:
.text._Z9smooth_v4P4int4S0_i:
[----:B------:R-:W-:Y:S01]  /*0000*/  LDC R1, c[0x0][0x37c] ;  /* 0x0000df00ff017b82 */ /* 0x000fe20000000800 */
[----:B------:R-:W0:Y:S07]  /*0010*/  S2R R0, SR_TID.X ;  /* 0x0000000000007919 */ /* 0x000e2e0000002100 */
[----:B------:R-:W0:Y:S01]  /*0020*/  S2UR UR5, SR_CTAID.X ;  /* 0x00000000000579c3 */ /* 0x000e220000002500 */
[----:B------:R-:W1:Y:S01]  /*0030*/  LDCU UR4, c[0x0][0x390] ;  /* 0x00007200ff0477ac */ /* 0x000e620008000800 */
[----:B------:R-:W-:Y:S01]  /*0040*/  CS2R R8, SRZ ;  /* 0x0000000000087805 */ /* 0x000fe2000001ff00 */
[----:B------:R-:W2:Y:S05]  /*0050*/  LDCU.64 UR6, c[0x0][0x358] ;  /* 0x00006b00ff0677ac */ /* 0x000eaa0008000a00 */
[----:B------:R-:W0:Y:S08]  /*0060*/  LDC R3, c[0x0][0x360] ;  /* 0x0000d800ff037b82 */ /* 0x000e300000000800 */
[----:B------:R-:W3:Y:S01]  /*0070*/  LDC.64 R14, c[0x0][0x380] ;  /* 0x0000e000ff0e7b82 */ /* 0x000ee20000000a00 */
[----:B-1----:R-:W-:Y:S01]  /*0080*/  UIADD3 UR4, UPT, UPT, UR4, -0x1, URZ ;  /* 0xffffffff04047890 */ /* 0x002fe2000fffe0ff */
[----:B0-----:R-:W-:-:S05]  /*0090*/  IMAD R0, R3, UR5, R0 ;  /* 0x0000000503007c24 */ /* 0x001fca000f8e0200 */
[C---:B------:R-:W-:Y:S02]  /*00a0*/  ISETP.GE.AND P0, PT, R0.reuse, 0x1, PT ;  /* 0x000000010000780c */ /* 0x040fe40003f06270 */
[C---:B------:R-:W-:Y:S01]  /*00b0*/  ISETP.GE.AND P1, PT, R0.reuse, UR4, PT ;  /* 0x0000000400007c0c */ /* 0x040fe2000bf26270 */
[----:B---3--:R-:W-:-:S05]  /*00c0*/  IMAD.WIDE R12, R0, 0x10, R14 ;  /* 0x00000010000c7825 */ /* 0x008fca00078e020e */
[----:B--2---:R-:W2:Y:S05]  /*00d0*/  LDG.E.128 R4, desc[UR6][R12.64] ;  /* 0x000000060c047981 */ /* 0x004eaa000c1e1d00 */
[----:B------:R-:W-:Y:S02]  /*00e0*/  @P0 VIADD R3, R0, 0xffffffff ;  /* 0xffffffff00030836 */ /* 0x000fe40000000000 */
[----:B------:R0:W3:Y:S02]  /*00f0*/  @!P1 LDG.E R9, desc[UR6][R12.64+0x10] ;  /* 0x000010060c099981 */ /* 0x0000e4000c1e1900 */
[----:B------:R-:W-:-:S05]  /*0100*/  @P0 IMAD.WIDE.U32 R14, R3, 0x10, R14 ;  /* 0x00000010030e0825 */ /* 0x000fca00078e000e */
[----:B------:R1:W4:Y:S01]  /*0110*/  @P0 LDG.E R8, desc[UR6][R14.64+0xc] ;  /* 0x00000c060e080981 */ /* 0x000322000c1e1900 */
[----:B------:R-:W-:Y:S02]  /*0120*/  IMAD.MOV.U32 R2, RZ, RZ, 0x2 ;  /* 0x00000002ff027424 */ /* 0x000fe400078e00ff */
[----:B------:R-:W-:Y:S02]  /*0130*/  HFMA2 R3, -RZ, RZ, 0, 1.1920928955078125e-07 ;  /* 0x00000002ff037431 */ /* 0x000fe400000001ff */
[----:B------:R-:W-:-:S05]  /*0140*/  @!P1 IMAD.MOV.U32 R2, RZ, RZ, 0x3 ;  /* 0x00000003ff029424 */ /* 0x000fca00078e00ff */
[----:B------:R-:W-:Y:S01]  /*0150*/  IABS R10, R2 ;  /* 0x00000002000a7213 */ /* 0x000fe20000000000 */
[----:B------:R-:W-:-:S03]  /*0160*/  @P0 IMAD.MOV.U32 R3, RZ, RZ, 0x3 ;  /* 0x00000003ff030424 */ /* 0x000fc600078e00ff */
[----:B------:R-:W5:Y:S02]  /*0170*/  I2F.RP R17, R10 ;  /* 0x0000000a00117306 */ /* 0x000f640000209400 */
[----:B------:R-:W-:-:S06]  /*0180*/  IABS R11, R3 ;  /* 0x00000003000b7213 */ /* 0x000fcc0000000000 */
[----:B------:R-:W0:Y:S08]  /*0190*/  I2F.RP R16, R11 ;  /* 0x0000000b00107306 */ /* 0x000e300000209400 */
[----:B-----5:R-:W5:Y:S08]  /*01a0*/  MUFU.RCP R17, R17 ;  /* 0x0000001100117308 */ /* 0x020f700000001000 */
[----:B0-----:R-:W1:Y:S01]  /*01b0*/  MUFU.RCP R16, R16 ;  /* 0x0000001000107308 */ /* 0x001e620000001000 */
[----:B-----5:R-:W-:-:S07]  /*01c0*/  VIADD R12, R17, 0xffffffe ;  /* 0x0ffffffe110c7836 */ /* 0x020fce0000000000 */
[----:B------:R0:W5:Y:S01]  /*01d0*/  F2I.FTZ.U32.TRUNC.NTZ R13, R12 ;  /* 0x0000000c000d7305 */ /* 0x000162000021f000 */
[----:B-1----:R-:W-:-:S07]  /*01e0*/  IADD3 R14, PT, PT, R16, 0xffffffe, RZ ;  /* 0x0ffffffe100e7810 */ /* 0x002fce0007ffe0ff */
[----:B------:R-:W1:Y:S01]  /*01f0*/  F2I.FTZ.U32.TRUNC.NTZ R15, R14 ;  /* 0x0000000e000f7305 */ /* 0x000e62000021f000 */
[----:B0-----:R-:W-:Y:S01]  /*0200*/  MOV R12, RZ ;  /* 0x000000ff000c7202 */ /* 0x001fe20000000f00 */
[----:B-----5:R-:W-:-:S04]  /*0210*/  IMAD.MOV R19, RZ, RZ, -R13 ;  /* 0x000000ffff137224 */ /* 0x020fc800078e0a0d */
[----:B------:R-:W-:Y:S02]  /*0220*/  IMAD R19, R19, R10, RZ ;  /* 0x0000000a13137224 */ /* 0x000fe400078e02ff */
[----:B-1----:R-:W-:Y:S02]  /*0230*/  IMAD.MOV R18, RZ, RZ, -R15 ;  /* 0x000000ffff127224 */ /* 0x002fe400078e0a0f */
[----:B------:R-:W-:Y:S01]  /*0240*/  IMAD.HI.U32 R16, R13, R19, R12 ;  /* 0x000000130d107227 */ /* 0x000fe200078e000c */
[----:B------:R-:W-:-:S03]  /*0250*/  IABS R12, R2 ;  /* 0x00000002000c7213 */ /* 0x000fc60000000000 */
[----:B------:R-:W-:Y:S02]  /*0260*/  IMAD R17, R18, R11, RZ ;  /* 0x0000000b12117224 */ /* 0x000fe400078e02ff */
[----:B------:R-:W-:-:S04]  /*0270*/  IMAD.MOV.U32 R14, RZ, RZ, RZ ;  /* 0x000000ffff0e7224 */ /* 0x000fc800078e00ff */
[----:B------:R-:W-:-:S04]  /*0280*/  IMAD.HI.U32 R14, R15, R17, R14 ;  /* 0x000000110f0e7227 */ /* 0x000fc800078e000e */
[----:B------:R-:W-:Y:S02]  /*0290*/  IMAD.MOV R18, RZ, RZ, -R12 ;  /* 0x000000ffff127224 */ /* 0x000fe400078e0a0c */
[----:B--2---:R-:W-:Y:S01]  /*02a0*/  IMAD.IADD R13, R4, 0x1, R5 ;  /* 0x00000001040d7824 */ /* 0x004fe200078e0205 */
[----:B---3--:R-:W-:-:S04]  /*02b0*/  IADD3 R15, PT, PT, R9, R7, R6 ;  /* 0x00000007090f7210 */ /* 0x008fc80007ffe006 */
[----:B----4-:R-:W-:Y:S02]  /*02c0*/  IADD3 R4, PT, PT, R13, R8, RZ ;  /* 0x000000080d047210 */ /* 0x010fe40007ffe0ff */
[----:B------:R-:W-:Y:S02]  /*02d0*/  IABS R8, R3 ;  /* 0x0000000300087213 */ /* 0x000fe40000000000 */
[----:B------:R-:W-:Y:S02]  /*02e0*/  IABS R17, R15 ;  /* 0x0000000f00117213 */ /* 0x000fe40000000000 */
[----:B------:R-:W-:Y:S01]  /*02f0*/  IABS R9, R4 ;  /* 0x0000000400097213 */ /* 0x000fe20000000000 */
[----:B------:R-:W-:Y:S01]  /*0300*/  IMAD.MOV R12, RZ, RZ, -R8 ;  /* 0x000000ffff0c7224 */ /* 0x000fe200078e0a08 */
[----:B------:R-:W-:Y:S01]  /*0310*/  MOV R8, R18 ;  /* 0x0000001200087202 */ /* 0x000fe20000000f00 */
[----:B------:R-:W-:-:S04]  /*0320*/  IMAD.HI.U32 R16, R16, R17, RZ ;  /* 0x0000001110107227 */ /* 0x000fc800078e00ff */
[----:B------:R-:W-:-:S04]  /*0330*/  IMAD.HI.U32 R14, R14, R9, RZ ;  /* 0x000000090e0e7227 */ /* 0x000fc800078e00ff */
[----:B------:R-:W-:Y:S02]  /*0340*/  IMAD R17, R16, R8, R17 ;  /* 0x0000000810117224 */ /* 0x000fe400078e0211 */
[----:B------:R-:W-:Y:S02]  /*0350*/  IMAD R12, R14, R12, R9 ;  /* 0x0000000c0e0c7224 */ /* 0x000fe400078e0209 */
[----:B------:R-:W0:Y:S01]  /*0360*/  LDC.64 R8, c[0x0][0x388] ;  /* 0x0000e200ff087b82 */ /* 0x000e220000000a00 */
[----:B------:R-:W-:Y:S02]  /*0370*/  ISETP.GT.U32.AND P5, PT, R10, R17, PT ;  /* 0x000000110a00720c */ /* 0x000fe40003fa4070 */
[----:B------:R-:W-:Y:S02]  /*0380*/  ISETP.GT.U32.AND P4, PT, R11, R12, PT ;  /* 0x0000000c0b00720c */ /* 0x000fe40003f84070 */
[----:B------:R-:W-:-:S09]  /*0390*/  LOP3.LUT R15, R15, R2, RZ, 0x3c, !PT ;  /* 0x000000020f0f7212 */ /* 0x000fd200078e3cff */
[----:B------:R-:W-:Y:S02]  /*03a0*/  @!P5 IMAD.IADD R17, R17, 0x1, -R10 ;  /* 0x000000011111d824 */ /* 0x000fe400078e0a0a */
[----:B------:R-:W-:-:S03]  /*03b0*/  @!P4 IMAD.IADD R12, R12, 0x1, -R11 ;  /* 0x000000010c0cc824 */ /* 0x000fc600078e0a0b */
[----:B------:R-:W-:Y:S02]  /*03c0*/  ISETP.GE.U32.AND P0, PT, R17, R10, PT ;  /* 0x0000000a1100720c */ /* 0x000fe40003f06070 */
[----:B------:R-:W-:Y:S02]  /*03d0*/  ISETP.GE.U32.AND P1, PT, R12, R11, PT ;  /* 0x0000000b0c00720c */ /* 0x000fe40003f26070 */
[----:B------:R-:W-:Y:S01]  /*03e0*/  LOP3.LUT R4, R4, R3, RZ, 0x3c, !PT ;  /* 0x0000000304047212 */ /* 0x000fe200078e3cff */
[----:B------:R-:W-:Y:S01]  /*03f0*/  @!P4 VIADD R14, R14, 0x1 ;  /* 0x000000010e0ec836 */ /* 0x000fe20000000000 */
[----:B------:R-:W-:Y:S02]  /*0400*/  ISETP.GE.AND P2, PT, R15, RZ, PT ;  /* 0x000000ff0f00720c */ /* 0x000fe40003f46270 */
[----:B------:R-:W-:Y:S02]  /*0410*/  ISETP.GE.AND P3, PT, R4, RZ, PT ;  /* 0x000000ff0400720c */ /* 0x000fe40003f66270 */
[----:B------:R-:W-:-:S02]  /*0420*/  @!P5 IADD3 R16, PT, PT, R16, 0x1, RZ ;  /* 0x000000011010d810 */ /* 0x000fc40007ffe0ff */
[----:B------:R-:W-:Y:S02]  /*0430*/  ISETP.NE.AND P5, PT, R2, RZ, PT ;  /* 0x000000ff0200720c */ /* 0x000fe40003fa5270 */
[----:B------:R-:W-:Y:S02]  /*0440*/  ISETP.NE.AND P4, PT, R3, RZ, PT ;  /* 0x000000ff0300720c */ /* 0x000fe40003f85270 */
[----:B------:R-:W-:Y:S01]  /*0450*/  IADD3 R5, PT, PT, R7, R6, R5 ;  /* 0x0000000607057210 */ /* 0x000fe20007ffe005 */
[----:B------:R-:W-:Y:S01]  /*0460*/  @P0 VIADD R16, R16, 0x1 ;  /* 0x0000000110100836 */ /* 0x000fe20000000000 */
[----:B------:R-:W-:Y:S01]  /*0470*/  @P1 IADD3 R14, PT, PT, R14, 0x1, RZ ;  /* 0x000000010e0e1810 */ /* 0x000fe20007ffe0ff */
[----:B------:R-:W-:Y:S02]  /*0480*/  IMAD.IADD R6, R6, 0x1, R13 ;  /* 0x0000000106067824 */ /* 0x000fe400078e020d */
[----:B------:R-:W-:Y:S01]  /*0490*/  IMAD.HI R10, R5, 0x55555556, RZ ;  /* 0x55555556050a7827 */ /* 0x000fe200078e02ff */
[----:B------:R-:W-:-:S03]  /*04a0*/  MOV R4, R14 ;  /* 0x0000000e00047202 */ /* 0x000fc60000000f00 */
[----:B------:R-:W-:Y:S02]  /*04b0*/  IMAD.MOV.U32 R7, RZ, RZ, R16 ;  /* 0x000000ffff077224 */ /* 0x000fe400078e0010 */
[----:B------:R-:W-:Y:S01]  /*04c0*/  IMAD.HI R5, R6, 0x55555556, RZ ;  /* 0x5555555606057827 */ /* 0x000fe200078e02ff */
[----:B------:R-:W-:Y:S02]  /*04d0*/  @!P3 IADD3 R4, PT, PT, -R4, RZ, RZ ;  /* 0x000000ff0404b210 */ /* 0x000fe40007ffe1ff */
[----:B------:R-:W-:Y:S01]  /*04e0*/  @!P4 LOP3.LUT R4, RZ, R3, RZ, 0x33, !PT ;  /* 0x00000003ff04c212 */ /* 0x000fe200078e33ff */
[----:B------:R-:W-:Y:S01]  /*04f0*/  @!P2 IMAD.MOV R7, RZ, RZ, -R7 ;  /* 0x000000ffff07a224 */ /* 0x000fe200078e0a07 */
[----:B------:R-:W-:Y:S01]  /*0500*/  @!P5 LOP3.LUT R7, RZ, R2, RZ, 0x33, !PT ;  /* 0x00000002ff07d212 */ /* 0x000fe200078e33ff */
[----:B0-----:R-:W-:Y:S01]  /*0510*/  IMAD.WIDE R8, R0, 0x10, R8 ;  /* 0x0000001000087825 */ /* 0x001fe200078e0208 */
[----:B------:R-:W-:Y:S02]  /*0520*/  LEA.HI R6, R10, R10, RZ, 0x1 ;  /* 0x0000000a0a067211 */ /* 0x000fe400078f08ff */
[----:B------:R-:W-:-:S05]  /*0530*/  LEA.HI R5, R5, R5, RZ, 0x1 ;  /* 0x0000000505057211 */ /* 0x000fca00078f08ff */
[----:B------:R-:W-:Y:S01]  /*0540*/  STG.E.128 desc[UR6][R8.64], R4 ;  /* 0x0000000408007986 */ /* 0x000fe2000c101d06 */
[----:B------:R-:W-:Y:S05]  /*0550*/  EXIT ;  /* 0x000000000000794d */ /* 0x000fea0003800000 */
.L_x_0:
[----:B------:R-:W-:-:S00]  /*0560*/  BRA `(.L_x_0) ;  /* 0xfffffffc00fc7947 */ /* 0x000fc0000383ffff */
[----:B------:R-:W-:-:S00]  /*0570*/  NOP ;  /* 0x0000000000007918 */ /* 0x000fc00000000000 */
        /* <DEDUP_REMOVED lines=8> */
.L_x_2:


//--------------------- .text._Z4initPii          --------------------------
	.section	.text._Z4initPii,"ax",@progbits
	.align	128
        .global         _Z4initPii
        .type           _Z4initPii,@function
        .size           _Z4initPii,(.L_x_3 - _Z4initPii)
        .other          _Z4initPii,@"STO_CUDA_ENTRY STV_DEFAULT"
_Z4initPii:
.text._Z4initPii:
[----:B------:R-:W-:Y:S01]  /*0000*/  LDC R1, c[0x0][0x37c] ;  /* 0x0000df00ff017b82 */ /* 0x000fe20000000800 */
[----:B------:R-:W0:Y:S07]  /*0010*/  S2R R5, SR_TID.X ;  /* 0x0000000000057919 */ /* 0x000e2e0000002100 */
[----:B------:R-:W0:Y:S01]  /*0020*/  S2UR UR4, SR_CTAID.X ;  /* 0x00000000000479c3 */ /* 0x000e220000002500 */
[----:B------:R-:W1:Y:S07]  /*0030*/  LDCU UR5, c[0x0][0x388] ;  /* 0x00007100ff0577ac */ /* 0x000e6e0008000800 */
[----:B------:R-:W0:Y:S02]  /*0040*/  LDC R0, c[0x0][0x360] ;  /* 0x0000d800ff007b82 */ /* 0x000e240000000800 */
[----:B0-----:R-:W-:-:S05]  /*0050*/  IMAD R5, R0, UR4, R5 ;  /* 0x0000000400057c24 */ /* 0x001fca000f8e0205 */
[----:B-1----:R-:W-:-:S13]  /*0060*/  ISETP.GE.AND P0, PT, R5, UR5, PT ;  /* 0x0000000505007c0c */ /* 0x002fda000bf06270 */
[----:B------:R-:W-:Y:S05]  /*0070*/  @P0 EXIT ;  /* 0x000000000000094d */ /* 0x000fea0003800000 */
[----:B------:R-:W0:Y:S01]  /*0080*/  LDC.64 R2, c[0x0][0x380] ;  /* 0x0000e000ff027b82 */ /* 0x000e220000000a00 */
[----:B------:R-:W1:Y:S01]  /*0090*/  LDCU.64 UR4, c[0x0][0x358] ;  /* 0x00006b00ff0477ac */ /* 0x000e620008000a00 */
[----:B0-----:R-:W-:-:S05]  /*00a0*/  IMAD.WIDE R2, R5, 0x4, R2 ;  /* 0x0000000405027825 */ /* 0x001fca00078e0202 */
[----:B-1----:R-:W-:Y:S01]  /*00b0*/  STG.E desc[UR4][R2.64], R5 ;  /* 0x0000000502007986 */ /* 0x002fe2000c101904 */
[----:B------:R-:W-:Y:S05]  /*00c0*/  EXIT ;  /* 0x000000000000794d */ /* 0x000fea0003800000 */
.L_x_1:
        /* <DEDUP_REMOVED lines=11> */
.L_x_3:


//--------------------- .nv.shared.reserved.0     --------------------------
	.section	.nv.shared.reserved.0,"aw",@nobits
	.weak		__nv_reservedSMEM_offset_0_alias
	.size		__nv_reservedSMEM_offset_0_alias, 0, 64
	.other		__nv_reservedSMEM_offset_0_alias,@"STO_CUDA_RESERVED_SHARED STV_DEFAULT"
__nv_reservedSMEM_offset_0_alias:
	.zero		0
	.zero		64


//--------------------- .nv.constant0._Z9smooth_v4P4int4S0_i --------------------------
	.section	.nv.constant0._Z9smooth_v4P4int4S0_i,"a",@progbits
	.sectionflags	@""
	.align	4
.nv.constant0._Z9smooth_v4P4int4S0_i:
	.zero		916


//--------------------- .nv.constant0._Z4initPii  --------------------------
	.section	.nv.constant0._Z4initPii,"a",@progbits
	.sectionflags	@""
	.align	4
.nv.constant0._Z4initPii:
	.zero		908


//--------------------- SYMBOLS --------------------------

	.type		.nv.reservedSmem.offset0,@object
	.size		.nv.reservedSmem.offset0,0x4
